	.headerflags	@"EF_CUDA_TEXMODE_UNIFIED EF_CUDA_64BIT_ADDRESS EF_CUDA_SM86 EF_CUDA_VIRTUAL_SM(EF_CUDA_SM86)"
	.elftype	@"ET_EXEC"


//--------------------- .nv.info                  --------------------------
	.section	.nv.info,"",@"SHT_CUDA_INFO"
	.align	4


	//----- nvinfo : EIATTR_REGCOUNT
	.align		4
        /*0000*/ 	.byte	0x04, 0x2f
        /*0002*/ 	.short	(.L_3 - .L_2)
	.align		4
.L_2:
        /*0004*/ 	.word	index@(triton_)
        /*0008*/ 	.word	0x00000016


	//----- nvinfo : EIATTR_MAX_STACK_SIZE
	.align		4
.L_3:
        /*000c*/ 	.byte	0x04, 0x23
        /*000e*/ 	.short	(.L_5 - .L_4)
	.align		4
.L_4:
        /*0010*/ 	.word	index@(triton_)
        /*0014*/ 	.word	0x00000000


	//----- nvinfo : EIATTR_MIN_STACK_SIZE
	.align		4
.L_5:
        /*0018*/ 	.byte	0x04, 0x12
        /*001a*/ 	.short	(.L_7 - .L_6)
	.align		4
.L_6:
        /*001c*/ 	.word	index@(triton_)
        /*0020*/ 	.word	0x00000000


	//----- nvinfo : EIATTR_FRAME_SIZE
	.align		4
.L_7:
        /*0024*/ 	.byte	0x04, 0x11
        /*0026*/ 	.short	(.L_9 - .L_8)
	.align		4
.L_8:
        /*0028*/ 	.word	index@(triton_)
        /*002c*/ 	.word	0x00000000
.L_9:


//--------------------- .nv.info.triton_          --------------------------
	.section	.nv.info.triton_,"",@"SHT_CUDA_INFO"
	.align	4


	//----- nvinfo : EIATTR_CUDA_API_VERSION
	.align		4
        /*0000*/ 	.byte	0x04, 0x37
        /*0002*/ 	.short	(.L_11 - .L_10)
.L_10:
        /*0004*/ 	.word	0x0000007b


	//----- nvinfo : EIATTR_SW2861232_WAR
	.align		4
.L_11:
        /*0008*/ 	.byte	0x01, 0x35
	.zero		2


	//----- nvinfo : EIATTR_PARAM_CBANK
	.align		4
        /*000c*/ 	.byte	0x04, 0x0a
        /*000e*/ 	.short	(.L_13 - .L_12)
	.align		4
.L_12:
        /*0010*/ 	.word	index@(.nv.constant0.triton_)
        /*0014*/ 	.short	0x0160
        /*0016*/ 	.short	0x002c


	//----- nvinfo : EIATTR_CBANK_PARAM_SIZE
	.align		4
.L_13:
        /*0018*/ 	.byte	0x03, 0x19
        /*001a*/ 	.short	0x002c


	//----- nvinfo : EIATTR_KPARAM_INFO
	.align		4
        /*001c*/ 	.byte	0x04, 0x17
        /*001e*/ 	.short	(.L_15 - .L_14)
.L_14:
        /*0020*/ 	.word	0x00000000
        /*0024*/ 	.short	0x0005
        /*0026*/ 	.short	0x0028
        /*0028*/ 	.byte	0x00, 0xf0, 0x11, 0x00


	//----- nvinfo : EIATTR_KPARAM_INFO
	.align		4
.L_15:
        /*002c*/ 	.byte	0x04, 0x17
        /*002e*/ 	.short	(.L_17 - .L_16)
.L_16:
        /*0030*/ 	.word	0x00000000
        /*0034*/ 	.short	0x0004
        /*0036*/ 	.short	0x0020
        /*0038*/ 	.byte	0x00, 0xf0, 0x21, 0x00


	//----- nvinfo : EIATTR_KPARAM_INFO
	.align		4
.L_17:
        /*003c*/ 	.byte	0x04, 0x17
        /*003e*/ 	.short	(.L_19 - .L_18)
.L_18:
        /*0040*/ 	.word	0x00000000
        /*0044*/ 	.short	0x0003
        /*0046*/ 	.short	0x0018
        /*0048*/ 	.byte	0x00, 0xf0, 0x21, 0x00


	//----- nvinfo : EIATTR_KPARAM_INFO
	.align		4
.L_19:
        /*004c*/ 	.byte	0x04, 0x17
        /*004e*/ 	.short	(.L_21 - .L_20)
.L_20:
        /*0050*/ 	.word	0x00000000
        /*0054*/ 	.short	0x0002
        /*0056*/ 	.short	0x0010
        /*0058*/ 	.byte	0x00, 0xf0, 0x21, 0x00


	//----- nvinfo : EIATTR_KPARAM_INFO
	.align		4
.L_21:
        /*005c*/ 	.byte	0x04, 0x17
        /*005e*/ 	.short	(.L_23 - .L_22)
.L_22:
        /*0060*/ 	.word	0x00000000
        /*0064*/ 	.short	0x0001
        /*0066*/ 	.short	0x0008
        /*0068*/ 	.byte	0x00, 0xf0, 0x21, 0x00


	//----- nvinfo : EIATTR_KPARAM_INFO
	.align		4
.L_23:
        /*006c*/ 	.byte	0x04, 0x17
        /*006e*/ 	.short	(.L_25 - .L_24)
.L_24:
        /*0070*/ 	.word	0x00000000
        /*0074*/ 	.short	0x0000
        /*0076*/ 	.short	0x0000
        /*0078*/ 	.byte	0x00, 0xf0, 0x21, 0x00


	//----- nvinfo : EIATTR_MAXREG_COUNT
	.align		4
.L_25:
        /*007c*/ 	.byte	0x03, 0x1b
        /*007e*/ 	.short	0x00ff


	//----- nvinfo : EIATTR_EXIT_INSTR_OFFSETS
	.align		4
        /*0080*/ 	.byte	0x04, 0x1c
        /*0082*/ 	.short	(.L_27 - .L_26)


	//   ....[0]....
.L_26:
        /*0084*/ 	.word	0x000003c0


	//   ....[1]....
        /*0088*/ 	.word	0x000003e0


	//----- nvinfo : EIATTR_MAX_THREADS
	.align		4
.L_27:
        /*008c*/ 	.byte	0x04, 0x05
        /*008e*/ 	.short	(.L_29 - .L_28)
.L_28:
        /*0090*/ 	.word	0x00000100
        /*0094*/ 	.word	0x00000001
        /*0098*/ 	.word	0x00000001
.L_29:


//--------------------- .nv.rel.action            --------------------------
	.section	.nv.rel.action,"",@"SHT_CUDA_RELOCINFO"
	.align	8
	.sectionentsize	8
        /*0000*/ 	.byte	0x73, 0x00, 0x00, 0x00, 0x00, 0x00, 0x00, 0x00, 0x00, 0x00, 0x00, 0x11, 0x25, 0x00, 0x05, 0x36


//--------------------- .nv.constant0.triton_     --------------------------
	.section	.nv.constant0.triton_,"a",@progbits
	.align	4
.nv.constant0.triton_:
	.zero		396


//--------------------- .text.triton_             --------------------------
	.section	.text.triton_,"ax",@progbits
	.sectioninfo	@"SHI_REGISTERS=22"
	.align	128
        .global         triton_
        .type           triton_,@function
        .size           triton_,(.L_x_1 - triton_)
        .other          triton_,@"STO_CUDA_ENTRY STV_DEFAULT"
triton_:
.text.triton_:
[----:B------:R-:W-:-:S02]  /*0000*/  MOV R1, c[0x0][0x28] ;  /* 0x00000a0000017a02 */ /* 0x000fc40000000f00 */
[----:B------:R-:W0:Y:S01]  /*0010*/  S2R R0, SR_TID.X ;  /* 0x0000000000007919 */ /* 0x000e220000002100 */
[----:B------:R-:W-:Y:S01]  /*0020*/  MOV R17, 0x4 ;  /* 0x0000000400117802 */ /* 0x000fe20000000f00 */
[----:B------:R-:W-:Y:S01]  /*0030*/  CS2R R18, SRZ ;  /* 0x0000000000127805 */ /* 0x000fe2000001ff00 */
[----:B------:R-:W-:Y:S01]  /*0040*/  ULDC.64 UR4, c[0x0][0x118] ;  /* 0x0000460000047ab9 */ /* 0x000fe20000000a00 */
[----:B------:R-:W1:Y:S01]  /*0050*/  S2R R5, SR_CTAID.X ;  /* 0x0000000000057919 */ /* 0x000e620000002500 */
[----:B0-----:R-:W-:Y:S02]  /*0060*/  SHF.L.U32 R0, R0, 0x1, RZ ;  /* 0x0000000100007819 */ /* 0x001fe400000006ff */
[----:B-1----:R-:W-:Y:S02]  /*0070*/  SHF.R.S32.HI R3, RZ, 0x16, R5 ;  /* 0x00000016ff037819 */ /* 0x002fe40000011405 */
[----:B------:R-:W-:Y:S02]  /*0080*/  LOP3.LUT R0, R0, 0x1fe, RZ, 0xc0, !PT ;  /* 0x000001fe00007812 */ /* 0x000fe400078ec0ff */
[----:B------:R-:W-:-:S02]  /*0090*/  SGXT R3, R3, 0x1 ;  /* 0x000000010303781a */ /* 0x000fc40000000200 */
[----:B------:R-:W-:-:S04]  /*00a0*/  LEA R0, R5, R0, 0x9 ;  /* 0x0000000005007211 */ /* 0x000fc800078e48ff */
[----:B------:R-:W-:Y:S02]  /*00b0*/  LEA.HI R3, R3, R0, RZ, 0x8 ;  /* 0x0000000003037211 */ /* 0x000fe400078f40ff */
[----:B------:R-:W-:Y:S02]  /*00c0*/  ISETP.GE.AND P0, PT, R0, c[0x0][0x188], PT ;  /* 0x0000620000007a0c */ /* 0x000fe40003f06270 */
[----:B------:R-:W-:-:S04]  /*00d0*/  LOP3.LUT R3, R3, 0xffffff00, RZ, 0xc0, !PT ;  /* 0xffffff0003037812 */ /* 0x000fc800078ec0ff */
[----:B------:R-:W-:-:S05]  /*00e0*/  IADD3 R16, R0, -R3, RZ ;  /* 0x8000000300107210 */ /* 0x000fca0007ffe0ff */
[----:B------:R-:W-:-:S05]  /*00f0*/  IMAD.WIDE R14, R16, R17, c[0x0][0x170] ;  /* 0x00005c00100e7625 */ /* 0x000fca00078e0211 */
[----:B------:R0:W2:Y:S01]  /*0100*/  @!P0 LDG.E.EL.64 R18, [R14.64] ;  /* 0x000000040e128981 */ /* 0x0000a2000c2e1b00 */
[----:B------:R-:W-:Y:S01]  /*0110*/  CS2R R6, SRZ ;  /* 0x0000000000067805 */ /* 0x000fe2000001ff00 */
[----:B------:R-:W-:Y:S01]  /*0120*/  CS2R R4, SRZ ;  /* 0x0000000000047805 */ /* 0x000fe2000001ff00 */
[----:B------:R-:W-:-:S04]  /*0130*/  IMAD.WIDE R12, R16, R17, c[0x0][0x168] ;  /* 0x00005a00100c7625 */ /* 0x000fc800078e0211 */
[-C--:B------:R-:W-:Y:S01]  /*0140*/  IMAD.WIDE R2, R0, R17.reuse, c[0x0][0x160] ;  /* 0x0000580000027625 */ /* 0x080fe200078e0211 */
[----:B------:R1:W3:Y:S01]  /*0150*/  @!P0 LDG.E.EL.64 R6, [R12.64] ;  /* 0x000000040c068981 */ /* 0x0002e2000c2e1b00 */
[----:B------:R-:W-:Y:S01]  /*0160*/  CS2R R10, SRZ ;  /* 0x00000000000a7805 */ /* 0x000fe2000001ff00 */
[----:B------:R-:W-:Y:S02]  /*0170*/  CS2R R8, SRZ ;  /* 0x0000000000087805 */ /* 0x000fe4000001ff00 */
[----:B------:R-:W3:Y:S01]  /*0180*/  @!P0 LDG.E.64 R4, [R2.64] ;  /* 0x0000000402048981 */ /* 0x000ee2000c1e1b00 */
[----:B0-----:R-:W-:-:S04]  /*0190*/  IMAD.WIDE R14, R16, R17, c[0x0][0x178] ;  /* 0x00005e00100e7625 */ /* 0x001fc800078e0211 */
[----:B------:R-:W-:Y:S01]  /*01a0*/  IMAD.WIDE R16, R16, R17, c[0x0][0x180] ;  /* 0x0000600010107625 */ /* 0x000fe200078e0211 */
[----:B------:R0:W4:Y:S04]  /*01b0*/  @!P0 LDG.E.EL.64 R10, [R14.64] ;  /* 0x000000040e0a8981 */ /* 0x000128000c2e1b00 */
[----:B------:R-:W4:Y:S01]  /*01c0*/  @!P0 LDG.E.EL.64 R8, [R16.64] ;  /* 0x0000000410088981 */ /* 0x000f22000c2e1b00 */
[----:B0-----:R-:W-:Y:S01]  /*01d0*/  MOV R15, 0x3e800000 ;  /* 0x3e800000000f7802 */ /* 0x001fe20000000f00 */
[----:B--2---:R-:W-:Y:S01]  /*01e0*/  FADD R18, R18, 0.0010000000474974513054 ;  /* 0x3a83126f12127421 */ /* 0x004fe20000000000 */
[----:B------:R-:W-:-:S03]  /*01f0*/  FADD R19, R19, 0.0010000000474974513054 ;  /* 0x3a83126f13137421 */ /* 0x000fc60000000000 */
[----:B------:R-:W0:Y:S08]  /*0200*/  MUFU.SQRT R0, R18 ;  /* 0x0000001200007308 */ /* 0x000e300000002000 */
[----:B-1----:R-:W1:Y:S01]  /*0210*/  MUFU.SQRT R12, R19 ;  /* 0x00000013000c7308 */ /* 0x002e620000002000 */
[----:B---3--:R-:W-:Y:S01]  /*0220*/  FADD R4, -R6, R4 ;  /* 0x0000000406047221 */ /* 0x008fe20000000100 */
[----:B------:R-:W-:Y:S01]  /*0230*/  FADD R5, -R7, R5 ;  /* 0x0000000507057221 */ /* 0x000fe20000000100 */
[----:B0-----:R-:W-:-:S02]  /*0240*/  FSETP.GT.AND P1, PT, R0, 8.50705917302346158658e+37, PT ;  /* 0x7e8000000000780b */ /* 0x001fc40003f24000 */
[----:B------:R-:W-:Y:S02]  /*0250*/  FSETP.GEU.AND P3, PT, R0, 1.175494350822287508e-38, PT ;  /* 0x008000000000780b */ /* 0x000fe40003f6e000 */
[C---:B------:R-:W-:Y:S02]  /*0260*/  FSEL R13, R15.reuse, 1, P1 ;  /* 0x3f8000000f0d7808 */ /* 0x040fe40000800000 */
[C---:B-1----:R-:W-:Y:S02]  /*0270*/  FSETP.GT.AND P2, PT, R12.reuse, 8.50705917302346158658e+37, PT ;  /* 0x7e8000000c00780b */ /* 0x042fe40003f44000 */
[----:B------:R-:W-:Y:S02]  /*0280*/  FSETP.GEU.AND P4, PT, R12, 1.175494350822287508e-38, PT ;  /* 0x008000000c00780b */ /* 0x000fe40003f8e000 */
[----:B------:R-:W-:-:S03]  /*0290*/  FSEL R15, R15, 1, P2 ;  /* 0x3f8000000f0f7808 */ /* 0x000fc60001000000 */
[----:B------:R-:W-:Y:S02]  /*02a0*/  @P1 FMUL R0, R0, 0.25 ;  /* 0x3e80000000001820 */ /* 0x000fe40000400000 */
[----:B------:R-:W-:Y:S02]  /*02b0*/  @!P3 FMUL R13, R13, 16777216 ;  /* 0x4b8000000d0db820 */ /* 0x000fe40000400000 */
[----:B------:R-:W-:Y:S02]  /*02c0*/  @!P3 FMUL R0, R0, 16777216 ;  /* 0x4b8000000000b820 */ /* 0x000fe40000400000 */
[----:B------:R-:W-:-:S04]  /*02d0*/  @P2 FMUL R12, R12, 0.25 ;  /* 0x3e8000000c0c2820 */ /* 0x000fc80000400000 */
[----:B------:R-:W0:Y:S01]  /*02e0*/  MUFU.RCP R0, R0 ;  /* 0x0000000000007308 */ /* 0x000e220000001000 */
[----:B------:R-:W-:Y:S01]  /*02f0*/  @!P4 FMUL R15, R15, 16777216 ;  /* 0x4b8000000f0fc820 */ /* 0x000fe20000400000 */
[----:B------:R-:W-:-:S06]  /*0300*/  @!P4 FMUL R12, R12, 16777216 ;  /* 0x4b8000000c0cc820 */ /* 0x000fcc0000400000 */
[----:B------:R-:W1:Y:S01]  /*0310*/  MUFU.RCP R12, R12 ;  /* 0x0000000c000c7308 */ /* 0x000e620000001000 */
[----:B0-----:R-:W-:-:S04]  /*0320*/  FMUL R13, R0, R13 ;  /* 0x0000000d000d7220 */ /* 0x001fc80000400000 */
[----:B------:R-:W-:Y:S01]  /*0330*/  FMUL R13, R4, R13 ;  /* 0x0000000d040d7220 */ /* 0x000fe20000400000 */
[----:B-1----:R-:W-:-:S03]  /*0340*/  FMUL R14, R12, R15 ;  /* 0x0000000f0c0e7220 */ /* 0x002fc60000400000 */
[----:B----4-:R-:W-:Y:S01]  /*0350*/  FFMA R8, R13, R10, R8 ;  /* 0x0000000a0d087223 */ /* 0x010fe20000000008 */
[----:B------:R-:W-:-:S04]  /*0360*/  FMUL R14, R5, R14 ;  /* 0x0000000e050e7220 */ /* 0x000fc80000400000 */
[----:B------:R-:W-:Y:S01]  /*0370*/  FSETP.GT.AND P1, PT, R8, RZ, PT ;  /* 0x000000ff0800720b */ /* 0x000fe20003f24000 */
[----:B------:R-:W-:-:S05]  /*0380*/  FFMA R9, R14, R11, R9 ;  /* 0x0000000b0e097223 */ /* 0x000fca0000000009 */
[----:B------:R-:W-:-:S07]  /*0390*/  FSETP.GT.AND P2, PT, R9, RZ, PT ;  /* 0x000000ff0900720b */ /* 0x000fce0003f44000 */
[----:B------:R-:W-:-:S06]  /*03a0*/  @!P1 FMUL R8, R8, 0.0099999997764825820923 ;  /* 0x3c23d70a08089820 */ /* 0x000fcc0000400000 */
[----:B------:R-:W-:Y:S01]  /*03b0*/  @!P2 FMUL R9, R9, 0.0099999997764825820923 ;  /* 0x3c23d70a0909a820 */ /* 0x000fe20000400000 */
[----:B------:R-:W-:Y:S06]  /*03c0*/  @P0 EXIT ;  /* 0x000000000000094d */ /* 0x000fec0003800000 */
[----:B------:R-:W-:Y:S01]  /*03d0*/  STG.E.64 [R2.64], R8 ;  /* 0x0000000802007986 */ /* 0x000fe2000c101b04 */
[----:B------:R-:W-:Y:S05]  /*03e0*/  EXIT ;  /* 0x000000000000794d */ /* 0x000fea0003800000 */
.L_x_0:
[----:B------:R-:W-:-:S00]  /*03f0*/  BRA `(.L_x_0) ;  /* 0xfffffff000007947 */ /* 0x000fc0000383ffff */
[----:B------:R-:W-:-:S00]  /*0400*/  NOP ;  /* 0x0000000000007918 */ /* 0x000fc00000000000 */
[----:B------:R-:W-:-:S00]  /*0410*/  NOP ;  /* 0x0000000000007918 */ /* 0x000fc00000000000 */
[----:B------:R-:W-:-:S00]  /*0420*/  NOP ;  /* 0x0000000000007918 */ /* 0x000fc00000000000 */
[----:B------:R-:W-:-:S00]  /*0430*/  NOP ;  /* 0x0000000000007918 */ /* 0x000fc00000000000 */
[----:B------:R-:W-:-:S00]  /*0440*/  NOP ;  /* 0x0000000000007918 */ /* 0x000fc00000000000 */
[----:B------:R-:W-:-:S00]  /*0450*/  NOP ;  /* 0x0000000000007918 */ /* 0x000fc00000000000 */
[----:B------:R-:W-:-:S00]  /*0460*/  NOP ;  /* 0x0000000000007918 */ /* 0x000fc00000000000 */
[----:B------:R-:W-:-:S00]  /*0470*/  NOP ;  /* 0x0000000000007918 */ /* 0x000fc00000000000 */
.L_x_1:


//--------------------- .nv.global.init           --------------------------
	.section	.nv.global.init,"aw",@progbits
.nv.global.init:
	.type		_$_str,@object
	.size		_$_str,(_$_str_$_2 - _$_str)
_$_str:
        /*0000*/ 	.byte	0x5f, 0x5f, 0x43, 0x55, 0x44, 0x41, 0x5f, 0x46, 0x54, 0x5a, 0x00
	.type		_$_str_$_2,@object
	.size		_$_str_$_2,(.L_1 - _$_str_$_2)
_$_str_$_2:
        /*000b*/ 	.byte	0x5f, 0x5f, 0x43, 0x55, 0x44, 0x41, 0x5f, 0x50, 0x52, 0x45, 0x43, 0x5f, 0x53, 0x51, 0x52, 0x54
        /*001b*/ 	.byte	0x00
.L_1:
